//
// Generated by NVIDIA NVVM Compiler
//
// Compiler Build ID: CL-36424714
// Cuda compilation tools, release 13.0, V13.0.88
// Based on NVVM 20.0.0
//

.version 9.0
.target sm_100
.address_size 64

	// .globl	marlin_gemm_f32

.visible .entry marlin_gemm_f32(
	.param .u64 .ptr .align 1 marlin_gemm_f32_param_0,
	.param .u64 .ptr .align 1 marlin_gemm_f32_param_1,
	.param .u64 .ptr .align 1 marlin_gemm_f32_param_2,
	.param .u64 .ptr .align 1 marlin_gemm_f32_param_3,
	.param .u64 .ptr .align 1 marlin_gemm_f32_param_4,
	.param .u32 marlin_gemm_f32_param_5,
	.param .u32 marlin_gemm_f32_param_6,
	.param .u32 marlin_gemm_f32_param_7,
	.param .u32 marlin_gemm_f32_param_8
)
{
	.reg .pred 	%p<6>;
	.reg .b32 	%r<83>;
	.reg .b32 	%f<55>;
	.reg .b64 	%rd<55>;

	ld.param.u64 	%rd5, [marlin_gemm_f32_param_0];
	ld.param.u64 	%rd6, [marlin_gemm_f32_param_1];
	ld.param.u64 	%rd7, [marlin_gemm_f32_param_2];
	ld.param.u64 	%rd8, [marlin_gemm_f32_param_3];
	ld.param.u64 	%rd9, [marlin_gemm_f32_param_4];
	ld.param.u32 	%r16, [marlin_gemm_f32_param_5];
	ld.param.u32 	%r13, [marlin_gemm_f32_param_6];
	ld.param.u32 	%r14, [marlin_gemm_f32_param_7];
	ld.param.u32 	%r15, [marlin_gemm_f32_param_8];
	mov.u32 	%r17, %ctaid.y;
	mov.u32 	%r18, %ntid.y;
	mov.u32 	%r19, %tid.y;
	mad.lo.s32 	%r1, %r17, %r18, %r19;
	mov.u32 	%r20, %ctaid.x;
	mov.u32 	%r21, %ntid.x;
	mov.u32 	%r22, %tid.x;
	mad.lo.s32 	%r2, %r20, %r21, %r22;
	setp.ge.u32 	%p1, %r1, %r16;
	setp.ge.u32 	%p2, %r2, %r14;
	or.pred  	%p3, %p1, %p2;
	@%p3 bra 	$L__BB0_5;
	setp.lt.u32 	%p4, %r13, 8;
	mov.f32 	%f54, 0f00000000;
	@%p4 bra 	$L__BB0_4;
	cvta.to.global.u64 	%rd1, %rd8;
	cvta.to.global.u64 	%rd2, %rd7;
	cvta.to.global.u64 	%rd3, %rd5;
	mul.lo.s32 	%r80, %r13, %r1;
	shr.u32 	%r24, %r13, 3;
	neg.s32 	%r82, %r24;
	cvta.to.global.u64 	%rd4, %rd6;
	mov.f32 	%f54, 0f00000000;
	mov.b32 	%r81, 3;
	mov.u32 	%r79, %r2;
$L__BB0_3:
	mul.wide.u32 	%rd10, %r79, 4;
	add.s64 	%rd11, %rd4, %rd10;
	add.s32 	%r25, %r81, -3;
	ld.global.nc.u32 	%r26, [%rd11];
	mul.wide.u32 	%rd12, %r80, 4;
	add.s64 	%rd13, %rd3, %rd12;
	ld.global.nc.f32 	%f6, [%rd13];
	and.b32  	%r27, %r26, 15;
	div.u32 	%r28, %r25, %r15;
	mad.lo.s32 	%r29, %r28, %r14, %r2;
	mul.wide.u32 	%rd14, %r29, 4;
	add.s64 	%rd15, %rd2, %rd14;
	ld.global.nc.f32 	%f7, [%rd15];
	add.s64 	%rd16, %rd1, %rd14;
	ld.global.nc.f32 	%f8, [%rd16];
	add.s32 	%r30, %r27, -8;
	cvt.rn.f32.s32 	%f9, %r30;
	fma.rn.f32 	%f10, %f7, %f9, %f8;
	fma.rn.f32 	%f11, %f6, %f10, %f54;
	add.s32 	%r31, %r81, -2;
	add.s32 	%r32, %r80, 1;
	mul.wide.u32 	%rd17, %r32, 4;
	add.s64 	%rd18, %rd3, %rd17;
	ld.global.nc.f32 	%f12, [%rd18];
	shr.u32 	%r33, %r26, 4;
	and.b32  	%r34, %r33, 15;
	div.u32 	%r35, %r31, %r15;
	mad.lo.s32 	%r36, %r35, %r14, %r2;
	mul.wide.u32 	%rd19, %r36, 4;
	add.s64 	%rd20, %rd2, %rd19;
	ld.global.nc.f32 	%f13, [%rd20];
	add.s64 	%rd21, %rd1, %rd19;
	ld.global.nc.f32 	%f14, [%rd21];
	add.s32 	%r37, %r34, -8;
	cvt.rn.f32.s32 	%f15, %r37;
	fma.rn.f32 	%f16, %f13, %f15, %f14;
	fma.rn.f32 	%f17, %f12, %f16, %f11;
	add.s32 	%r38, %r81, -1;
	add.s32 	%r39, %r80, 2;
	mul.wide.u32 	%rd22, %r39, 4;
	add.s64 	%rd23, %rd3, %rd22;
	ld.global.nc.f32 	%f18, [%rd23];
	shr.u32 	%r40, %r26, 8;
	and.b32  	%r41, %r40, 15;
	div.u32 	%r42, %r38, %r15;
	mad.lo.s32 	%r43, %r42, %r14, %r2;
	mul.wide.u32 	%rd24, %r43, 4;
	add.s64 	%rd25, %rd2, %rd24;
	ld.global.nc.f32 	%f19, [%rd25];
	add.s64 	%rd26, %rd1, %rd24;
	ld.global.nc.f32 	%f20, [%rd26];
	add.s32 	%r44, %r41, -8;
	cvt.rn.f32.s32 	%f21, %r44;
	fma.rn.f32 	%f22, %f19, %f21, %f20;
	fma.rn.f32 	%f23, %f18, %f22, %f17;
	add.s32 	%r45, %r81, 4;
	add.s32 	%r46, %r80, 3;
	mul.wide.u32 	%rd27, %r46, 4;
	add.s64 	%rd28, %rd3, %rd27;
	ld.global.nc.f32 	%f24, [%rd28];
	shr.u32 	%r47, %r26, 12;
	and.b32  	%r48, %r47, 15;
	div.u32 	%r49, %r81, %r15;
	mad.lo.s32 	%r50, %r49, %r14, %r2;
	mul.wide.u32 	%rd29, %r50, 4;
	add.s64 	%rd30, %rd2, %rd29;
	ld.global.nc.f32 	%f25, [%rd30];
	add.s64 	%rd31, %rd1, %rd29;
	ld.global.nc.f32 	%f26, [%rd31];
	add.s32 	%r51, %r48, -8;
	cvt.rn.f32.s32 	%f27, %r51;
	fma.rn.f32 	%f28, %f25, %f27, %f26;
	fma.rn.f32 	%f29, %f24, %f28, %f23;
	add.s32 	%r52, %r81, 1;
	add.s32 	%r53, %r80, 4;
	mul.wide.u32 	%rd32, %r53, 4;
	add.s64 	%rd33, %rd3, %rd32;
	ld.global.nc.f32 	%f30, [%rd33];
	shr.u32 	%r54, %r26, 16;
	and.b32  	%r55, %r54, 15;
	div.u32 	%r56, %r52, %r15;
	mad.lo.s32 	%r57, %r56, %r14, %r2;
	mul.wide.u32 	%rd34, %r57, 4;
	add.s64 	%rd35, %rd2, %rd34;
	ld.global.nc.f32 	%f31, [%rd35];
	add.s64 	%rd36, %rd1, %rd34;
	ld.global.nc.f32 	%f32, [%rd36];
	add.s32 	%r58, %r55, -8;
	cvt.rn.f32.s32 	%f33, %r58;
	fma.rn.f32 	%f34, %f31, %f33, %f32;
	fma.rn.f32 	%f35, %f30, %f34, %f29;
	add.s32 	%r59, %r81, 2;
	add.s32 	%r60, %r80, 5;
	mul.wide.u32 	%rd37, %r60, 4;
	add.s64 	%rd38, %rd3, %rd37;
	ld.global.nc.f32 	%f36, [%rd38];
	shr.u32 	%r61, %r26, 20;
	and.b32  	%r62, %r61, 15;
	div.u32 	%r63, %r59, %r15;
	mad.lo.s32 	%r64, %r63, %r14, %r2;
	mul.wide.u32 	%rd39, %r64, 4;
	add.s64 	%rd40, %rd2, %rd39;
	ld.global.nc.f32 	%f37, [%rd40];
	add.s64 	%rd41, %rd1, %rd39;
	ld.global.nc.f32 	%f38, [%rd41];
	add.s32 	%r65, %r62, -8;
	cvt.rn.f32.s32 	%f39, %r65;
	fma.rn.f32 	%f40, %f37, %f39, %f38;
	fma.rn.f32 	%f41, %f36, %f40, %f35;
	add.s32 	%r66, %r81, 3;
	add.s32 	%r67, %r80, 6;
	mul.wide.u32 	%rd42, %r67, 4;
	add.s64 	%rd43, %rd3, %rd42;
	ld.global.nc.f32 	%f42, [%rd43];
	shr.u32 	%r68, %r26, 24;
	and.b32  	%r69, %r68, 15;
	div.u32 	%r70, %r66, %r15;
	mad.lo.s32 	%r71, %r70, %r14, %r2;
	mul.wide.u32 	%rd44, %r71, 4;
	add.s64 	%rd45, %rd2, %rd44;
	ld.global.nc.f32 	%f43, [%rd45];
	add.s64 	%rd46, %rd1, %rd44;
	ld.global.nc.f32 	%f44, [%rd46];
	add.s32 	%r72, %r69, -8;
	cvt.rn.f32.s32 	%f45, %r72;
	fma.rn.f32 	%f46, %f43, %f45, %f44;
	fma.rn.f32 	%f47, %f42, %f46, %f41;
	add.s32 	%r73, %r80, 7;
	mul.wide.u32 	%rd47, %r73, 4;
	add.s64 	%rd48, %rd3, %rd47;
	ld.global.nc.f32 	%f48, [%rd48];
	shr.u32 	%r74, %r26, 28;
	div.u32 	%r75, %r45, %r15;
	mad.lo.s32 	%r76, %r75, %r14, %r2;
	mul.wide.u32 	%rd49, %r76, 4;
	add.s64 	%rd50, %rd2, %rd49;
	ld.global.nc.f32 	%f49, [%rd50];
	add.s64 	%rd51, %rd1, %rd49;
	ld.global.nc.f32 	%f50, [%rd51];
	add.s32 	%r77, %r74, -8;
	cvt.rn.f32.s32 	%f51, %r77;
	fma.rn.f32 	%f52, %f49, %f51, %f50;
	fma.rn.f32 	%f54, %f48, %f52, %f47;
	add.s32 	%r82, %r82, 1;
	setp.ne.s32 	%p5, %r82, 0;
	add.s32 	%r81, %r81, 8;
	add.s32 	%r80, %r80, 8;
	add.s32 	%r79, %r79, %r14;
	@%p5 bra 	$L__BB0_3;
$L__BB0_4:
	mad.lo.s32 	%r78, %r14, %r1, %r2;
	cvta.to.global.u64 	%rd52, %rd9;
	mul.wide.u32 	%rd53, %r78, 4;
	add.s64 	%rd54, %rd52, %rd53;
	st.global.f32 	[%rd54], %f54;
$L__BB0_5:
	ret;

}


// ===== COMPILED SASS (sm_100) =====

	.target	sm_100

	.elftype	@"ET_EXEC"


//--------------------- .note.nv.tkinfo           --------------------------
	.section	.note.nv.tkinfo,"",@"SHT_NOTE"
	.sectionflags	@"SHF_NOTE_NV_TKINFO"
	.tkinfo
        /*0018*/ 	.word	0x00000002
        /*0030*/ 	.string	""
        /*0030*/ 	.string	"ptxas"
        /*0030*/ 	.string	"Cuda compilation tools, release 13.0, V13.0.88"
        /*0030*/ 	.string	"Build cuda_13.0.r13.0/compiler.36424714_0"
        /*0030*/ 	.string	"-arch sm_100 -m 64 "



//--------------------- .note.nv.cuinfo           --------------------------
	.section	.note.nv.cuinfo,"",@"SHT_NOTE"
	.sectionflags	@"SHF_NOTE_NV_CUINFO"
        /*0018*/ 	.short	0x0002
        /*001a*/ 	.short	0x0064
        /*001c*/ 	.short	0x0082
	.zero		2


//--------------------- .nv.info                  --------------------------
	.section	.nv.info,"",@"SHT_CUDA_INFO"
	.align	4


	//----- nvinfo : EIATTR_REGCOUNT
	.align		4
        /*0000*/ 	.byte	0x04, 0x2f
        /*0002*/ 	.short	(.L_1 - .L_0)
	.align		4
.L_0:
        /*0004*/ 	.word	index@(marlin_gemm_f32)
        /*0008*/ 	.word	0x00000020


	//----- nvinfo : EIATTR_FRAME_SIZE
	.align		4
.L_1:
        /*000c*/ 	.byte	0x04, 0x11
        /*000e*/ 	.short	(.L_3 - .L_2)
	.align		4
.L_2:
        /*0010*/ 	.word	index@(marlin_gemm_f32)
        /*0014*/ 	.word	0x00000000


	//----- nvinfo : EIATTR_MIN_STACK_SIZE
	.align		4
.L_3:
        /*0018*/ 	.byte	0x04, 0x12
        /*001a*/ 	.short	(.L_5 - .L_4)
	.align		4
.L_4:
        /*001c*/ 	.word	index@(marlin_gemm_f32)
        /*0020*/ 	.word	0x00000000
.L_5:


//--------------------- .nv.compat                --------------------------
	.section	.nv.compat,"",@"SHT_CUDA_COMPAT_INFO"
	.align	4
        /*0000*/ 	.byte	0x02, 0x09, 0x00, 0x00, 0x02, 0x02, 0x01, 0x00, 0x02, 0x05, 0x05, 0x00, 0x03, 0x07, 0x01, 0x01
        /*0010*/ 	.byte	0x02, 0x03, 0x00, 0x00, 0x02, 0x06, 0x01, 0x00, 0x04, 0x0b, 0x08, 0x00, 0x09, 0x00, 0x00, 0x00
        /*0020*/ 	.byte	0x00, 0x00, 0x00, 0x00


//--------------------- .nv.info.marlin_gemm_f32  --------------------------
	.section	.nv.info.marlin_gemm_f32,"",@"SHT_CUDA_INFO"
	.sectionflags	@""
	.align	4


	//----- nvinfo : EIATTR_CUDA_API_VERSION
	.align		4
        /*0000*/ 	.byte	0x04, 0x37
        /*0002*/ 	.short	(.L_7 - .L_6)
.L_6:
        /*0004*/ 	.word	0x00000082


	//----- nvinfo : EIATTR_KPARAM_INFO
	.align		4
.L_7:
        /*0008*/ 	.byte	0x04, 0x17
        /*000a*/ 	.short	(.L_9 - .L_8)
.L_8:
        /*000c*/ 	.word	0x00000000
        /*0010*/ 	.short	0x0008
        /*0012*/ 	.short	0x0034
        /*0014*/ 	.byte	0x00, 0xf0, 0x11, 0x00


	//----- nvinfo : EIATTR_KPARAM_INFO
	.align		4
.L_9:
        /*0018*/ 	.byte	0x04, 0x17
        /*001a*/ 	.short	(.L_11 - .L_10)
.L_10:
        /*001c*/ 	.word	0x00000000
        /*0020*/ 	.short	0x0007
        /*0022*/ 	.short	0x0030
        /*0024*/ 	.byte	0x00, 0xf0, 0x11, 0x00


	//----- nvinfo : EIATTR_KPARAM_INFO
	.align		4
.L_11:
        /*0028*/ 	.byte	0x04, 0x17
        /*002a*/ 	.short	(.L_13 - .L_12)
.L_12:
        /*002c*/ 	.word	0x00000000
        /*0030*/ 	.short	0x0006
        /*0032*/ 	.short	0x002c
        /*0034*/ 	.byte	0x00, 0xf0, 0x11, 0x00


	//----- nvinfo : EIATTR_KPARAM_INFO
	.align		4
.L_13:
        /*0038*/ 	.byte	0x04, 0x17
        /*003a*/ 	.short	(.L_15 - .L_14)
.L_14:
        /*003c*/ 	.word	0x00000000
        /*0040*/ 	.short	0x0005
        /*0042*/ 	.short	0x0028
        /*0044*/ 	.byte	0x00, 0xf0, 0x11, 0x00


	//----- nvinfo : EIATTR_KPARAM_INFO
	.align		4
.L_15:
        /*0048*/ 	.byte	0x04, 0x17
        /*004a*/ 	.short	(.L_17 - .L_16)
.L_16:
        /*004c*/ 	.word	0x00000000
        /*0050*/ 	.short	0x0004
        /*0052*/ 	.short	0x0020
        /*0054*/ 	.byte	0x00, 0xf5, 0x21, 0x00


	//----- nvinfo : EIATTR_KPARAM_INFO
	.align		4
.L_17:
        /*0058*/ 	.byte	0x04, 0x17
        /*005a*/ 	.short	(.L_19 - .L_18)
.L_18:
        /*005c*/ 	.word	0x00000000
        /*0060*/ 	.short	0x0003
        /*0062*/ 	.short	0x0018
        /*0064*/ 	.byte	0x00, 0xf5, 0x21, 0x00


	//----- nvinfo : EIATTR_KPARAM_INFO
	.align		4
.L_19:
        /*0068*/ 	.byte	0x04, 0x17
        /*006a*/ 	.short	(.L_21 - .L_20)
.L_20:
        /*006c*/ 	.word	0x00000000
        /*0070*/ 	.short	0x0002
        /*0072*/ 	.short	0x0010
        /*0074*/ 	.byte	0x00, 0xf5, 0x21, 0x00


	//----- nvinfo : EIATTR_KPARAM_INFO
	.align		4
.L_21:
        /*0078*/ 	.byte	0x04, 0x17
        /*007a*/ 	.short	(.L_23 - .L_22)
.L_22:
        /*007c*/ 	.word	0x00000000
        /*0080*/ 	.short	0x0001
        /*0082*/ 	.short	0x0008
        /*0084*/ 	.byte	0x00, 0xf5, 0x21, 0x00


	//----- nvinfo : EIATTR_KPARAM_INFO
	.align		4
.L_23:
        /*0088*/ 	.byte	0x04, 0x17
        /*008a*/ 	.short	(.L_25 - .L_24)
.L_24:
        /*008c*/ 	.word	0x00000000
        /*0090*/ 	.short	0x0000
        /*0092*/ 	.short	0x0000
        /*0094*/ 	.byte	0x00, 0xf5, 0x21, 0x00


	//----- nvinfo : EIATTR_SPARSE_MMA_MASK
	.align		4
.L_25:
        /*0098*/ 	.byte	0x03, 0x50
        /*009a*/ 	.short	0x0000


	//----- nvinfo : EIATTR_MAXREG_COUNT
	.align		4
        /*009c*/ 	.byte	0x03, 0x1b
        /*009e*/ 	.short	0x00ff


	//----- nvinfo : EIATTR_MERCURY_ISA_VERSION
	.align		4
        /*00a0*/ 	.byte	0x03, 0x5f
        /*00a2*/ 	.short	0x0101


	//----- nvinfo : EIATTR_VRC_CTA_INIT_COUNT
	.align		4
        /*00a4*/ 	.byte	0x02, 0x4a
	.zero		1
	.zero		1


	//----- nvinfo : EIATTR_EXIT_INSTR_OFFSETS
	.align		4
        /*00a8*/ 	.byte	0x04, 0x1c
        /*00aa*/ 	.short	(.L_27 - .L_26)


	//   ....[0]....
.L_26:
        /*00ac*/ 	.word	0x000000d0


	//   ....[1]....
        /*00b0*/ 	.word	0x00000ef0


	//----- nvinfo : EIATTR_CBANK_PARAM_SIZE
	.align		4
.L_27:
        /*00b4*/ 	.byte	0x03, 0x19
        /*00b6*/ 	.short	0x0038


	//----- nvinfo : EIATTR_PARAM_CBANK
	.align		4
        /*00b8*/ 	.byte	0x04, 0x0a
        /*00ba*/ 	.short	(.L_29 - .L_28)
	.align		4
.L_28:
        /*00bc*/ 	.word	index@(.nv.constant0.marlin_gemm_f32)
        /*00c0*/ 	.short	0x0380
        /*00c2*/ 	.short	0x0038


	//----- nvinfo : EIATTR_SW_WAR
	.align		4
.L_29:
        /*00c4*/ 	.byte	0x04, 0x36
        /*00c6*/ 	.short	(.L_31 - .L_30)
.L_30:
        /*00c8*/ 	.word	0x00000008
.L_31:


//--------------------- .nv.callgraph             --------------------------
	.section	.nv.callgraph,"",@"SHT_CUDA_CALLGRAPH"
	.align	4
	.sectionentsize	8
	.align		4
        /*0000*/ 	.word	0x00000000
	.align		4
        /*0004*/ 	.word	0xffffffff
	.align		4
        /*0008*/ 	.word	0x00000000
	.align		4
        /*000c*/ 	.word	0xfffffffe
	.align		4
        /*0010*/ 	.word	0x00000000
	.align		4
        /*0014*/ 	.word	0xfffffffd
	.align		4
        /*0018*/ 	.word	0x00000000
	.align		4
        /*001c*/ 	.word	0xfffffffc


//--------------------- .text.marlin_gemm_f32     --------------------------
	.section	.text.marlin_gemm_f32,"ax",@progbits
	.align	128
        .global         marlin_gemm_f32
        .type           marlin_gemm_f32,@function
        .size           marlin_gemm_f32,(.L_x_3 - marlin_gemm_f32)
        .other          marlin_gemm_f32,@"STO_CUDA_ENTRY STV_DEFAULT"
marlin_gemm_f32:
.text.marlin_gemm_f32:
[----:B------:R-:W-:Y:S01]  /*0000*/  LDC R1, c[0x0][0x37c] ;  /* 0x0000df00ff017b82 */ /* 0x000fe20000000800 */
[----:B------:R-:W0:Y:S07]  /*0010*/  S2R R3, SR_TID.X ;  /* 0x0000000000037919 */ /* 0x000e2e0000002100 */
[----:B------:R-:W1:Y:S01]  /*0020*/  LDC R7, c[0x0][0x364] ;  /* 0x0000d900ff077b82 */ /* 0x000e620000000800 */
[----:B------:R-:W2:Y:S01]  /*0030*/  LDCU UR10, c[0x0][0x3b0] ;  /* 0x00007600ff0a77ac */ /* 0x000ea20008000800 */
[----:B------:R-:W1:Y:S01]  /*0040*/  S2R R2, SR_TID.Y ;  /* 0x0000000000027919 */ /* 0x000e620000002200 */
[----:B------:R-:W3:Y:S05]  /*0050*/  LDCU UR6, c[0x0][0x3a8] ;  /* 0x00007500ff0677ac */ /* 0x000eea0008000800 */
[----:B------:R-:W0:Y:S08]  /*0060*/  S2UR UR5, SR_CTAID.X ;  /* 0x00000000000579c3 */ /* 0x000e300000002500 */
[----:B------:R-:W0:Y:S08]  /*0070*/  LDC R0, c[0x0][0x360] ;  /* 0x0000d800ff007b82 */ /* 0x000e300000000800 */
[----:B------:R-:W1:Y:S01]  /*0080*/  S2UR UR4, SR_CTAID.Y ;  /* 0x00000000000479c3 */ /* 0x000e620000002600 */
[----:B0-----:R-:W-:-:S05]  /*0090*/  IMAD R0, R0, UR5, R3 ;  /* 0x0000000500007c24 */ /* 0x001fca000f8e0203 */
[----:B--2---:R-:W-:Y:S01]  /*00a0*/  ISETP.GE.U32.AND P0, PT, R0, UR10, PT ;  /* 0x0000000a00007c0c */ /* 0x004fe2000bf06070 */
[----:B-1----:R-:W-:-:S05]  /*00b0*/  IMAD R7, R7, UR4, R2 ;  /* 0x0000000407077c24 */ /* 0x002fca000f8e0202 */
[----:B---3--:R-:W-:-:S13]  /*00c0*/  ISETP.GE.U32.OR P0, PT, R7, UR6, P0 ;  /* 0x0000000607007c0c */ /* 0x008fda0008706470 */
[----:B------:R-:W-:Y:S05]  /*00d0*/  @P0 EXIT ;  /* 0x000000000000094d */ /* 0x000fea0003800000 */
[----:B------:R-:W0:Y:S01]  /*00e0*/  LDCU UR5, c[0x0][0x3ac] ;  /* 0x00007580ff0577ac */ /* 0x000e220008000800 */
[----:B------:R-:W1:Y:S01]  /*00f0*/  LDC.64 R8, c[0x0][0x3a0] ;  /* 0x0000e800ff087b82 */ /* 0x000e620000000a00 */
[----:B------:R-:W-:Y:S02]  /*0100*/  IMAD R3, R7, UR10, R0 ;  /* 0x0000000a07037c24 */ /* 0x000fe4000f8e0200 */
[----:B------:R-:W-:Y:S01]  /*0110*/  HFMA2 R22, -RZ, RZ, 0, 0 ;  /* 0x00000000ff167431 */ /* 0x000fe200000001ff */
[----:B------:R-:W2:Y:S01]  /*0120*/  LDCU.64 UR8, c[0x0][0x358] ;  /* 0x00006b00ff0877ac */ /* 0x000ea20008000a00 */
[----:B0-----:R-:W-:Y:S01]  /*0130*/  UISETP.GE.U32.AND UP0, UPT, UR5, 0x8, UPT ;  /* 0x000000080500788c */ /* 0x001fe2000bf06070 */
[----:B-1----:R-:W-:-:S08]  /*0140*/  IMAD.WIDE.U32 R8, R3, 0x4, R8 ;  /* 0x0000000403087825 */ /* 0x002fd000078e0008 */
[----:B--2---:R-:W-:Y:S05]  /*0150*/  BRA.U !UP0, `(.L_x_0) ;  /* 0x0000000d08607547 */ /* 0x004fea000b800000 */
[----:B------:R-:W0:Y:S01]  /*0160*/  LDC R3, c[0x0][0x3b4] ;  /* 0x0000ed00ff037b82 */ /* 0x000e220000000800 */
[----:B------:R-:W-:Y:S01]  /*0170*/  USHF.R.U32.HI UR4, URZ, 0x3, UR5 ;  /* 0x00000003ff047899 */ /* 0x000fe20008011605 */
[----:B------:R-:W-:-:S03]  /*0180*/  MOV R22, RZ ;  /* 0x000000ff00167202 */ /* 0x000fc60000000f00 */
[----:B------:R-:W-:-:S03]  /*0190*/  UIADD3 UR4, UPT, UPT, -UR4, URZ, URZ ;  /* 0x000000ff04047290 */ /* 0x000fc6000fffe1ff */
[----:B------:R-:W1:Y:S08]  /*01a0*/  LDC.64 R10, c[0x0][0x380] ;  /* 0x0000e000ff0a7b82 */ /* 0x000e700000000a00 */
[----:B------:R-:W2:Y:S01]  /*01b0*/  LDC.64 R12, c[0x0][0x388] ;  /* 0x0000e200ff0c7b82 */ /* 0x000ea20000000a00 */
[----:B0-----:R-:W0:Y:S07]  /*01c0*/  I2F.U32.RP R2, R3 ;  /* 0x0000000300027306 */ /* 0x001e2e0000209000 */
[----:B------:R-:W3:Y:S01]  /*01d0*/  LDC.64 R14, c[0x0][0x390] ;  /* 0x0000e400ff0e7b82 */ /* 0x000ee20000000a00 */
[----:B------:R-:W-:-:S07]  /*01e0*/  ISETP.NE.U32.AND P0, PT, R3, RZ, PT ;  /* 0x000000ff0300720c */ /* 0x000fce0003f05070 */
[----:B------:R-:W4:Y:S01]  /*01f0*/  LDC.64 R16, c[0x0][0x398] ;  /* 0x0000e600ff107b82 */ /* 0x000f220000000a00 */
[----:B0-----:R-:W0:Y:S02]  /*0200*/  MUFU.RCP R2, R2 ;  /* 0x0000000200027308 */ /* 0x001e240000001000 */
[----:B0-----:R-:W-:Y:S01]  /*0210*/  IADD3 R4, PT, PT, R2, 0xffffffe, RZ ;  /* 0x0ffffffe02047810 */ /* 0x001fe20007ffe0ff */
[----:B------:R-:W-:Y:S01]  /*0220*/  IMAD R2, R7, UR5, RZ ;  /* 0x0000000507027c24 */ /* 0x000fe2000f8e02ff */
[----:B------:R-:W-:-:S04]  /*0230*/  UMOV UR5, 0x3 ;  /* 0x0000000300057882 */ /* 0x000fc80000000000 */
[----:B------:R0:W5:Y:S02]  /*0240*/  F2I.FTZ.U32.TRUNC.NTZ R5, R4 ;  /* 0x0000000400057305 */ /* 0x000164000021f000 */
[----:B0-----:R-:W-:Y:S01]  /*0250*/  MOV R4, RZ ;  /* 0x000000ff00047202 */ /* 0x001fe20000000f00 */
[----:B-----5:R-:W-:-:S04]  /*0260*/  IMAD.MOV R6, RZ, RZ, -R5 ;  /* 0x000000ffff067224 */ /* 0x020fc800078e0a05 */
[-C--:B------:R-:W-:Y:S01]  /*0270*/  IMAD R19, R6, R3.reuse, RZ ;  /* 0x0000000306137224 */ /* 0x080fe200078e02ff */
[----:B------:R-:W-:-:S03]  /*0280*/  LOP3.LUT R6, RZ, R3, RZ, 0x33, !PT ;  /* 0x00000003ff067212 */ /* 0x000fc600078e33ff */
[----:B------:R-:W-:-:S04]  /*0290*/  IMAD.HI.U32 R4, R5, R19, R4 ;  /* 0x0000001305047227 */ /* 0x000fc800078e0004 */
[----:B-1234-:R-:W-:-:S07]  /*02a0*/  IMAD.MOV.U32 R5, RZ, RZ, R0 ;  /* 0x000000ffff057224 */ /* 0x01efce00078e0000 */
.L_x_1:
[----:B------:R-:W-:-:S06]  /*02b0*/  UIADD3 UR6, UPT, UPT, UR5, -0x3, URZ ;  /* 0xfffffffd05067890 */ /* 0x000fcc000fffe0ff */
[----:B------:R-:W-:-:S05]  /*02c0*/  IMAD.HI.U32 R7, R4, UR6, RZ ;  /* 0x0000000604077c27 */ /* 0x000fca000f8e00ff */
[----:B------:R-:W-:-:S05]  /*02d0*/  IADD3 R18, PT, PT, -R7, RZ, RZ ;  /* 0x000000ff07127210 */ /* 0x000fca0007ffe1ff */
[----:B------:R-:W-:-:S05]  /*02e0*/  IMAD R18, R3, R18, UR6 ;  /* 0x0000000603127e24 */ /* 0x000fca000f8e0212 */
[----:B------:R-:W-:-:S13]  /*02f0*/  ISETP.GE.U32.AND P1, PT, R18, R3, PT ;  /* 0x000000031200720c */ /* 0x000fda0003f26070 */
[----:B------:R-:W-:Y:S01]  /*0300*/  @P1 IADD3 R18, PT, PT, R18, -R3, RZ ;  /* 0x8000000312121210 */ /* 0x000fe20007ffe0ff */
[----:B------:R-:W-:-:S03]  /*0310*/  @P1 VIADD R7, R7, 0x1 ;  /* 0x0000000107071836 */ /* 0x000fc60000000000 */
[----:B------:R-:W-:Y:S01]  /*0320*/  ISETP.GE.U32.AND P2, PT, R18, R3, PT ;  /* 0x000000031200720c */ /* 0x000fe20003f46070 */
[----:B------:R-:W-:-:S12]  /*0330*/  IMAD.WIDE.U32 R18, R5, 0x4, R12 ;  /* 0x0000000405127825 */ /* 0x000fd800078e000c */
[----:B------:R-:W-:-:S04]  /*0340*/  @P2 IADD3 R7, PT, PT, R7, 0x1, RZ ;  /* 0x0000000107072810 */ /* 0x000fc80007ffe0ff */
[----:B------:R-:W-:Y:S02]  /*0350*/  SEL R21, R6, R7, !P0 ;  /* 0x0000000706157207 */ /* 0x000fe40004000000 */
[----:B------:R0:W2:Y:S03]  /*0360*/  LDG.E.CONSTANT R7, desc[UR8][R18.64] ;  /* 0x0000000812077981 */ /* 0x0000a6000c1e9900 */
[----:B------:R-:W-:-:S04]  /*0370*/  IMAD R21, R21, UR10, R0 ;  /* 0x0000000a15157c24 */ /* 0x000fc8000f8e0200 */
[----:B------:R-:W-:-:S04]  /*0380*/  IMAD.WIDE.U32 R24, R21, 0x4, R14 ;  /* 0x0000000415187825 */ /* 0x000fc800078e000e */
[----:B------:R-:W-:Y:S01]  /*0390*/  IMAD.WIDE.U32 R20, R21, 0x4, R16 ;  /* 0x0000000415147825 */ /* 0x000fe200078e0010 */
[----:B------:R-:W3:Y:S04]  /*03a0*/  LDG.E.CONSTANT R23, desc[UR8][R24.64] ;  /* 0x0000000818177981 */ /* 0x000ee8000c1e9900 */
[----:B------:R1:W3:Y:S01]  /*03b0*/  LDG.E.CONSTANT R26, desc[UR8][R20.64] ;  /* 0x00000008141a7981 */ /* 0x0002e2000c1e9900 */
[----:B------:R-:W-:Y:S01]  /*03c0*/  UIADD3 UR6, UPT, UPT, UR5, -0x2, URZ ;  /* 0xfffffffe05067890 */ /* 0x000fe2000fffe0ff */
[----:B0-----:R-:W-:-:S05]  /*03d0*/  IMAD.WIDE.U32 R18, R2, 0x4, R10 ;  /* 0x0000000402127825 */ /* 0x001fca00078e000a */
[----:B------:R-:W-:Y:S01]  /*03e0*/  IMAD.HI.U32 R29, R4, UR6, RZ ;  /* 0x00000006041d7c27 */ /* 0x000fe2000f8e00ff */
[----:B------:R0:W4:Y:S04]  /*03f0*/  LDG.E.CONSTANT R27, desc[UR8][R18.64] ;  /* 0x00000008121b7981 */ /* 0x000128000c1e9900 */
[----:B------:R-:W-:-:S05]  /*0400*/  IADD3 R28, PT, PT, -R29, RZ, RZ ;  /* 0x000000ff1d1c7210 */ /* 0x000fca0007ffe1ff */
[----:B------:R-:W-:-:S05]  /*0410*/  IMAD R28, R3, R28, UR6 ;  /* 0x00000006031c7e24 */ /* 0x000fca000f8e021c */
[----:B------:R-:W-:-:S13]  /*0420*/  ISETP.GE.U32.AND P1, PT, R28, R3, PT ;  /* 0x000000031c00720c */ /* 0x000fda0003f26070 */
[----:B------:R-:W-:-:S05]  /*0430*/  @P1 IMAD.IADD R28, R28, 0x1, -R3 ;  /* 0x000000011c1c1824 */ /* 0x000fca00078e0a03 */
[----:B------:R-:W-:Y:S02]  /*0440*/  ISETP.GE.U32.AND P2, PT, R28, R3, PT ;  /* 0x000000031c00720c */ /* 0x000fe40003f46070 */
[----:B------:R-:W-:-:S11]  /*0450*/  @P1 IADD3 R29, PT, PT, R29, 0x1, RZ ;  /* 0x000000011d1d1810 */ /* 0x000fd60007ffe0ff */
[----:B------:R-:W-:-:S04]  /*0460*/  @P2 IADD3 R29, PT, PT, R29, 0x1, RZ ;  /* 0x000000011d1d2810 */ /* 0x000fc80007ffe0ff */
[----:B------:R-:W-:-:S05]  /*0470*/  SEL R29, R6, R29, !P0 ;  /* 0x0000001d061d7207 */ /* 0x000fca0004000000 */
[----:B-1----:R-:W-:-:S04]  /*0480*/  IMAD R21, R29, UR10, R0 ;  /* 0x0000000a1d157c24 */ /* 0x002fc8000f8e0200 */
[----:B------:R-:W-:-:S04]  /*0490*/  IMAD.WIDE.U32 R28, R21, 0x4, R14 ;  /* 0x00000004151c7825 */ /* 0x000fc800078e000e */
[----:B------:R-:W-:Y:S02]  /*04a0*/  IMAD.WIDE.U32 R20, R21, 0x4, R16 ;  /* 0x0000000415147825 */ /* 0x000fe400078e0010 */
[----:B------:R-:W5:Y:S04]  /*04b0*/  LDG.E.CONSTANT R28, desc[UR8][R28.64] ;  /* 0x000000081c1c7981 */ /* 0x000f68000c1e9900 */
[----:B------:R-:W5:Y:S01]  /*04c0*/  LDG.E.CONSTANT R25, desc[UR8][R20.64] ;  /* 0x0000000814197981 */ /* 0x000f62000c1e9900 */
[----:B0-----:R-:W-:-:S04]  /*04d0*/  VIADD R19, R2, 0x1 ;  /* 0x0000000102137836 */ /* 0x001fc80000000000 */
[----:B------:R-:W-:-:S05]  /*04e0*/  IMAD.WIDE.U32 R18, R19, 0x4, R10 ;  /* 0x0000000413127825 */ /* 0x000fca00078e000a */
[----:B------:R0:W5:Y:S01]  /*04f0*/  LDG.E.CONSTANT R24, desc[UR8][R18.64] ;  /* 0x0000000812187981 */ /* 0x000162000c1e9900 */
[----:B------:R-:W-:-:S06]  /*0500*/  UIADD3 UR6, UPT, UPT, UR5, -0x1, URZ ;  /* 0xffffffff05067890 */ /* 0x000fcc000fffe0ff */
[----:B0-----:R-:W-:Y:S01]  /*0510*/  IMAD.HI.U32 R19, R4, UR6, RZ ;  /* 0x0000000604137c27 */ /* 0x001fe2000f8e00ff */
[----:B--2---:R-:W-:-:S04]  /*0520*/  LOP3.LUT R18, R7, 0xf, RZ, 0xc0, !PT ;  /* 0x0000000f07127812 */ /* 0x004fc800078ec0ff */
[----:B------:R-:W-:-:S04]  /*0530*/  IADD3 R18, PT, PT, R18, -0x8, RZ ;  /* 0xfffffff812127810 */ /* 0x000fc80007ffe0ff */
[----:B------:R-:W-:-:S05]  /*0540*/  I2FP.F32.S32 R18, R18 ;  /* 0x0000001200127245 */ /* 0x000fca0000201400 */
[----:B---3--:R-:W-:Y:S01]  /*0550*/  FFMA R23, R23, R18, R26 ;  /* 0x0000001217177223 */ /* 0x008fe2000000001a */
[----:B------:R-:W-:-:S05]  /*0560*/  IADD3 R26, PT, PT, -R19, RZ, RZ ;  /* 0x000000ff131a7210 */ /* 0x000fca0007ffe1ff */
[----:B------:R-:W-:-:S05]  /*0570*/  IMAD R20, R3, R26, UR6 ;  /* 0x0000000603147e24 */ /* 0x000fca000f8e021a */
[----:B------:R-:W-:-:S13]  /*0580*/  ISETP.GE.U32.AND P1, PT, R20, R3, PT ;  /* 0x000000031400720c */ /* 0x000fda0003f26070 */
[----:B------:R-:W-:-:S05]  /*0590*/  @P1 IMAD.IADD R20, R20, 0x1, -R3 ;  /* 0x0000000114141824 */ /* 0x000fca00078e0a03 */
[----:B------:R-:W-:Y:S01]  /*05a0*/  ISETP.GE.U32.AND P2, PT, R20, R3, PT ;  /* 0x000000031400720c */ /* 0x000fe20003f46070 */
[----:B------:R-:W-:Y:S01]  /*05b0*/  IMAD.HI.U32 R26, R4, UR5, RZ ;  /* 0x00000005041a7c27 */ /* 0x000fe2000f8e00ff */
[----:B------:R-:W-:-:S03]  /*05c0*/  @P1 IADD3 R19, PT, PT, R19, 0x1, RZ ;  /* 0x0000000113131810 */ /* 0x000fc60007ffe0ff */
[----:B------:R-:W-:-:S04]  /*05d0*/  IMAD.MOV R18, RZ, RZ, -R26 ;  /* 0x000000ffff127224 */ /* 0x000fc800078e0a1a */
[----:B------:R-:W-:-:S04]  /*05e0*/  IMAD R29, R3, R18, UR5 ;  /* 0x00000005031d7e24 */ /* 0x000fc8000f8e0212 */
[----:B------:R-:W-:-:S04]  /*05f0*/  @P2 IADD3 R19, PT, PT, R19, 0x1, RZ ;  /* 0x0000000113132810 */ /* 0x000fc80007ffe0ff */
[----:B------:R-:W-:Y:S02]  /*0600*/  SEL R19, R6, R19, !P0 ;  /* 0x0000001306137207 */ /* 0x000fe40004000000 */
[----:B------:R-:W-:-:S03]  /*0610*/  ISETP.GE.U32.AND P1, PT, R29, R3, PT ;  /* 0x000000031d00720c */ /* 0x000fc60003f26070 */
[----:B------:R-:W-:Y:S02]  /*0620*/  IMAD R19, R19, UR10, R0 ;  /* 0x0000000a13137c24 */ /* 0x000fe4000f8e0200 */
[----:B----4-:R-:W-:Y:S02]  /*0630*/  FFMA R27, R27, R23, R22 ;  /* 0x000000171b1b7223 */ /* 0x010fe40000000016 */
[----:B------:R-:W-:-:S04]  /*0640*/  IMAD.WIDE.U32 R20, R19, 0x4, R16 ;  /* 0x0000000413147825 */ /* 0x000fc800078e0010 */
[----:B------:R-:W-:Y:S02]  /*0650*/  IMAD.WIDE.U32 R22, R19, 0x4, R14 ;  /* 0x0000000413167825 */ /* 0x000fe400078e000e */
[----:B------:R0:W2:Y:S01]  /*0660*/  LDG.E.CONSTANT R19, desc[UR8][R20.64] ;  /* 0x0000000814137981 */ /* 0x0000a2000c1e9900 */
[----:B------:R-:W-:Y:S02]  /*0670*/  @P1 IADD3 R29, PT, PT, R29, -R3, RZ ;  /* 0x800000031d1d1210 */ /* 0x000fe40007ffe0ff */
[----:B------:R-:W-:Y:S01]  /*0680*/  @P1 IADD3 R26, PT, PT, R26, 0x1, RZ ;  /* 0x000000011a1a1810 */ /* 0x000fe20007ffe0ff */
[----:B------:R1:W2:Y:S01]  /*0690*/  LDG.E.CONSTANT R18, desc[UR8][R22.64] ;  /* 0x0000000816127981 */ /* 0x0002a2000c1e9900 */
[----:B0-----:R-:W-:-:S04]  /*06a0*/  SHF.R.U32.HI R20, RZ, 0x4, R7 ;  /* 0x00000004ff147819 */ /* 0x001fc80000011607 */
[----:B------:R-:W-:Y:S02]  /*06b0*/  LOP3.LUT R20, R20, 0xf, RZ, 0xc0, !PT ;  /* 0x0000000f14147812 */ /* 0x000fe400078ec0ff */
[----:B------:R-:W-:Y:S02]  /*06c0*/  ISETP.GE.U32.AND P2, PT, R29, R3, PT ;  /* 0x000000031d00720c */ /* 0x000fe40003f46070 */
[----:B------:R-:W-:-:S04]  /*06d0*/  IADD3 R29, PT, PT, R20, -0x8, RZ ;  /* 0xfffffff8141d7810 */ /* 0x000fc80007ffe0ff */
[----:B------:R-:W-:-:S05]  /*06e0*/  I2FP.F32.S32 R29, R29 ;  /* 0x0000001d001d7245 */ /* 0x000fca0000201400 */
[----:B-----5:R-:W-:Y:S01]  /*06f0*/  FFMA R25, R28, R29, R25 ;  /* 0x0000001d1c197223 */ /* 0x020fe20000000019 */
[----:B------:R-:W-:Y:S01]  /*0700*/  VIADD R29, R2, 0x2 ;  /* 0x00000002021d7836 */ /* 0x000fe20000000000 */
[----:B------:R-:W-:-:S03]  /*0710*/  @P2 IADD3 R26, PT, PT, R26, 0x1, RZ ;  /* 0x000000011a1a2810 */ /* 0x000fc60007ffe0ff */
[----:B------:R-:W-:Y:S01]  /*0720*/  IMAD.WIDE.U32 R28, R29, 0x4, R10 ;  /* 0x000000041d1c7825 */ /* 0x000fe200078e000a */
[----:B------:R-:W-:-:S04]  /*0730*/  SEL R21, R6, R26, !P0 ;  /* 0x0000001a06157207 */ /* 0x000fc80004000000 */
[----:B------:R0:W3:Y:S01]  /*0740*/  LDG.E.CONSTANT R26, desc[UR8][R28.64] ;  /* 0x000000081c1a7981 */ /* 0x0000e2000c1e9900 */
[----:B-1----:R-:W-:-:S04]  /*0750*/  IMAD R23, R21, UR10, R0 ;  /* 0x0000000a15177c24 */ /* 0x002fc8000f8e0200 */
[----:B------:R-:W-:-:S04]  /*0760*/  IMAD.WIDE.U32 R20, R23, 0x4, R14 ;  /* 0x0000000417147825 */ /* 0x000fc800078e000e */
[----:B------:R-:W-:Y:S02]  /*0770*/  IMAD.WIDE.U32 R22, R23, 0x4, R16 ;  /* 0x0000000417167825 */ /* 0x000fe400078e0010 */
[----:B------:R1:W4:Y:S04]  /*0780*/  LDG.E.CONSTANT R20, desc[UR8][R20.64] ;  /* 0x0000000814147981 */ /* 0x000328000c1e9900 */
[----:B------:R5:W4:Y:S01]  /*0790*/  LDG.E.CONSTANT R23, desc[UR8][R22.64] ;  /* 0x0000000816177981 */ /* 0x000b22000c1e9900 */
[----:B0-----:R-:W-:Y:S02]  /*07a0*/  VIADD R29, R2, 0x3 ;  /* 0x00000003021d7836 */ /* 0x001fe40000000000 */
[----:B-1----:R-:W-:Y:S02]  /*07b0*/  FFMA R21, R24, R25, R27 ;  /* 0x0000001918157223 */ /* 0x002fe4000000001b */
[----:B------:R-:W-:-:S05]  /*07c0*/  IMAD.WIDE.U32 R24, R29, 0x4, R10 ;  /* 0x000000041d187825 */ /* 0x000fca00078e000a */
[----:B------:R0:W4:Y:S01]  /*07d0*/  LDG.E.CONSTANT R27, desc[UR8][R24.64] ;  /* 0x00000008181b7981 */ /* 0x000122000c1e9900 */
[----:B-----5:R-:W-:Y:S01]  /*07e0*/  SHF.R.U32.HI R22, RZ, 0x8, R7 ;  /* 0x00000008ff167819 */ /* 0x020fe20000011607 */
[----:B------:R-:W-:-:S03]  /*07f0*/  UIADD3 UR6, UPT, UPT, UR5, 0x1, URZ ;  /* 0x0000000105067890 */ /* 0x000fc6000fffe0ff */
[----:B------:R-:W-:-:S04]  /*0800*/  LOP3.LUT R28, R22, 0xf, RZ, 0xc0, !PT ;  /* 0x0000000f161c7812 */ /* 0x000fc800078ec0ff */
[----:B------:R-:W-:-:S04]  /*0810*/  IADD3 R28, PT, PT, R28, -0x8, RZ ;  /* 0xfffffff81c1c7810 */ /* 0x000fc80007ffe0ff */
[----:B------:R-:W-:Y:S01]  /*0820*/  I2FP.F32.S32 R29, R28 ;  /* 0x0000001c001d7245 */ /* 0x000fe20000201400 */
[----:B------:R-:W-:-:S05]  /*0830*/  IMAD.HI.U32 R28, R4, UR6, RZ ;  /* 0x00000006041c7c27 */ /* 0x000fca000f8e00ff */
[----:B------:R-:W-:-:S05]  /*0840*/  IADD3 R22, PT, PT, -R28, RZ, RZ ;  /* 0x000000ff1c167210 */ /* 0x000fca0007ffe1ff */
[----:B------:R-:W-:-:S05]  /*0850*/  IMAD R22, R3, R22, UR6 ;  /* 0x0000000603167e24 */ /* 0x000fca000f8e0216 */
[----:B------:R-:W-:-:S13]  /*0860*/  ISETP.GE.U32.AND P1, PT, R22, R3, PT ;  /* 0x000000031600720c */ /* 0x000fda0003f26070 */
[----:B------:R-:W-:-:S05]  /*0870*/  @P1 IMAD.IADD R22, R22, 0x1, -R3 ;  /* 0x0000000116161824 */ /* 0x000fca00078e0a03 */
[----:B------:R-:W-:Y:S02]  /*0880*/  ISETP.GE.U32.AND P2, PT, R22, R3, PT ;  /* 0x000000031600720c */ /* 0x000fe40003f46070 */
[----:B------:R-:W-:Y:S01]  /*0890*/  @P1 IADD3 R28, PT, PT, R28, 0x1, RZ ;  /* 0x000000011c1c1810 */ /* 0x000fe20007ffe0ff */
[----:B------:R-:W-:-:S10]  /*08a0*/  UIADD3 UR6, UPT, UPT, UR5, 0x2, URZ ;  /* 0x0000000205067890 */ /* 0x000fd4000fffe0ff */
[----:B------:R-:W-:Y:S02]  /*08b0*/  @P2 IADD3 R28, PT, PT, R28, 0x1, RZ ;  /* 0x000000011c1c2810 */ /* 0x000fe40007ffe0ff */
[----:B0-----:R-:W-:-:S05]  /*08c0*/  IADD3 R25, PT, PT, R2, 0x4, RZ ;  /* 0x0000000402197810 */ /* 0x001fca0007ffe0ff */
[----:B------:R-:W-:-:S06]  /*08d0*/  IMAD.WIDE.U32 R24, R25, 0x4, R10 ;  /* 0x0000000419187825 */ /* 0x000fcc00078e000a */
[----:B------:R0:W5:Y:S02]  /*08e0*/  LDG.E.CONSTANT R24, desc[UR8][R24.64] ;  /* 0x0000000818187981 */ /* 0x000164000c1e9900 */
[----:B0-----:R-:W-:Y:S02]  /*08f0*/  VIADD R25, R2, 0x5 ;  /* 0x0000000502197836 */ /* 0x001fe40000000000 */
[----:B--2---:R-:W-:Y:S01]  /*0900*/  FFMA R18, R18, R29, R19 ;  /* 0x0000001d12127223 */ /* 0x004fe20000000013 */
[----:B------:R-:W-:Y:S01]  /*0910*/  SEL R19, R6, R28, !P0 ;  /* 0x0000001c06137207 */ /* 0x000fe20004000000 */
[----:B------:R-:W-:-:S04]  /*0920*/  IMAD.HI.U32 R29, R4, UR6, RZ ;  /* 0x00000006041d7c27 */ /* 0x000fc8000f8e00ff */
[----:B---3--:R-:W-:Y:S01]  /*0930*/  FFMA R22, R26, R18, R21 ;  /* 0x000000121a167223 */ /* 0x008fe20000000015 */
[----:B------:R-:W-:-:S04]  /*0940*/  SHF.R.U32.HI R18, RZ, 0xc, R7 ;  /* 0x0000000cff127819 */ /* 0x000fc80000011607 */
[----:B------:R-:W-:-:S05]  /*0950*/  LOP3.LUT R18, R18, 0xf, RZ, 0xc0, !PT ;  /* 0x0000000f12127812 */ /* 0x000fca00078ec0ff */
[----:B------:R-:W-:Y:S02]  /*0960*/  VIADD R18, R18, 0xfffffff8 ;  /* 0xfffffff812127836 */ /* 0x000fe40000000000 */
[----:B------:R-:W-:-:S03]  /*0970*/  IMAD R21, R19, UR10, R0 ;  /* 0x0000000a13157c24 */ /* 0x000fc6000f8e0200 */
[----:B------:R-:W-:-:S05]  /*0980*/  I2FP.F32.S32 R18, R18 ;  /* 0x0000001200127245 */ /* 0x000fca0000201400 */
[----:B----4-:R-:W-:Y:S01]  /*0990*/  FFMA R23, R20, R18, R23 ;  /* 0x0000001214177223 */ /* 0x010fe20000000017 */
[----:B------:R-:W-:-:S04]  /*09a0*/  IMAD.WIDE.U32 R18, R21, 0x4, R14 ;  /* 0x0000000415127825 */ /* 0x000fc800078e000e */
[----:B------:R-:W-:Y:S01]  /*09b0*/  IMAD.WIDE.U32 R20, R21, 0x4, R16 ;  /* 0x0000000415147825 */ /* 0x000fe200078e0010 */
[----:B------:R-:W-:Y:S01]  /*09c0*/  IADD3 R26, PT, PT, -R29, RZ, RZ ;  /* 0x000000ff1d1a7210 */ /* 0x000fe20007ffe1ff */
[----:B------:R0:W2:Y:S04]  /*09d0*/  LDG.E.CONSTANT R28, desc[UR8][R18.64] ;  /* 0x00000008121c7981 */ /* 0x0000a8000c1e9900 */
[----:B------:R-:W2:Y:S01]  /*09e0*/  LDG.E.CONSTANT R21, desc[UR8][R20.64] ;  /* 0x0000000814157981 */ /* 0x000ea2000c1e9900 */
[----:B------:R-:W-:-:S05]  /*09f0*/  IMAD R26, R3, R26, UR6 ;  /* 0x00000006031a7e24 */ /* 0x000fca000f8e021a */
[----:B------:R-:W-:-:S13]  /*0a00*/  ISETP.GE.U32.AND P1, PT, R26, R3, PT ;  /* 0x000000031a00720c */ /* 0x000fda0003f26070 */
[----:B------:R-:W-:-:S05]  /*0a10*/  @P1 IMAD.IADD R26, R26, 0x1, -R3 ;  /* 0x000000011a1a1824 */ /* 0x000fca00078e0a03 */
[----:B------:R-:W-:Y:S02]  /*0a20*/  ISETP.GE.U32.AND P2, PT, R26, R3, PT ;  /* 0x000000031a00720c */ /* 0x000fe40003f46070 */
[----:B------:R-:W-:-:S11]  /*0a30*/  @P1 IADD3 R29, PT, PT, R29, 0x1, RZ ;  /* 0x000000011d1d1810 */ /* 0x000fd60007ffe0ff */
[----:B------:R-:W-:-:S04]  /*0a40*/  @P2 IADD3 R29, PT, PT, R29, 0x1, RZ ;  /* 0x000000011d1d2810 */ /* 0x000fc80007ffe0ff */
[----:B------:R-:W-:-:S05]  /*0a50*/  SEL R29, R6, R29, !P0 ;  /* 0x0000001d061d7207 */ /* 0x000fca0004000000 */
[----:B------:R-:W-:-:S04]  /*0a60*/  IMAD R29, R29, UR10, R0 ;  /* 0x0000000a1d1d7c24 */ /* 0x000fc8000f8e0200 */
[----:B0-----:R-:W-:-:S04]  /*0a70*/  IMAD.WIDE.U32 R18, R29, 0x4, R14 ;  /* 0x000000041d127825 */ /* 0x001fc800078e000e */
[----:B------:R-:W-:Y:S01]  /*0a80*/  FFMA R27, R27, R23, R22 ;  /* 0x000000171b1b7223 */ /* 0x000fe20000000016 */
[----:B------:R0:W3:Y:S01]  /*0a90*/  LDG.E.CONSTANT R26, desc[UR8][R18.64] ;  /* 0x00000008121a7981 */ /* 0x0000e2000c1e9900 */
[----:B------:R-:W-:-:S05]  /*0aa0*/  IMAD.WIDE.U32 R22, R25, 0x4, R10 ;  /* 0x0000000419167825 */ /* 0x000fca00078e000a */
[----:B------:R-:W4:Y:S01]  /*0ab0*/  LDG.E.CONSTANT R20, desc[UR8][R22.64] ;  /* 0x0000000816147981 */ /* 0x000f22000c1e9900 */
[----:B0-----:R-:W-:-:S05]  /*0ac0*/  IMAD.WIDE.U32 R18, R29, 0x4, R16 ;  /* 0x000000041d127825 */ /* 0x001fca00078e0010 */
[----:B------:R0:W3:Y:S01]  /*0ad0*/  LDG.E.CONSTANT R29, desc[UR8][R18.64] ;  /* 0x00000008121d7981 */ /* 0x0000e2000c1e9900 */
[----:B------:R-:W-:-:S04]  /*0ae0*/  SHF.R.U32.HI R25, RZ, 0x10, R7 ;  /* 0x00000010ff197819 */ /* 0x000fc80000011607 */
[----:B------:R-:W-:-:S04]  /*0af0*/  LOP3.LUT R25, R25, 0xf, RZ, 0xc0, !PT ;  /* 0x0000000f19197812 */ /* 0x000fc800078ec0ff */
[----:B------:R-:W-:Y:S01]  /*0b00*/  IADD3 R25, PT, PT, R25, -0x8, RZ ;  /* 0xfffffff819197810 */ /* 0x000fe20007ffe0ff */
[----:B------:R-:W-:-:S03]  /*0b10*/  UIADD3 UR7, UPT, UPT, UR5, 0x3, URZ ;  /* 0x0000000305077890 */ /* 0x000fc6000fffe0ff */
[----:B------:R-:W-:Y:S01]  /*0b20*/  I2FP.F32.S32 R25, R25 ;  /* 0x0000001900197245 */ /* 0x000fe20000201400 */
[----:B------:R-:W-:-:S04]  /*0b30*/  UIADD3 UR6, UPT, UPT, UR5, 0x4, URZ ;  /* 0x0000000405067890 */ /* 0x000fc8000fffe0ff */
[----:B--2---:R-:W-:Y:S01]  /*0b40*/  FFMA R21, R28, R25, R21 ;  /* 0x000000191c157223 */ /* 0x004fe20000000015 */
[----:B------:R-:W-:-:S05]  /*0b50*/  IMAD.HI.U32 R25, R4, UR7, RZ ;  /* 0x0000000704197c27 */ /* 0x000fca000f8e00ff */
[----:B0-----:R-:W-:Y:S01]  /*0b60*/  IADD3 R18, PT, PT, -R25, RZ, RZ ;  /* 0x000000ff19127210 */ /* 0x001fe20007ffe1ff */
[----:B-----5:R-:W-:Y:S01]  /*0b70*/  FFMA R19, R24, R21, R27 ;  /* 0x0000001518137223 */ /* 0x020fe2000000001b */
[----:B------:R-:W-:-:S04]  /*0b80*/  IMAD.HI.U32 R21, R4, UR6, RZ ;  /* 0x0000000604157c27 */ /* 0x000fc8000f8e00ff */
[----:B------:R-:W-:Y:S01]  /*0b90*/  IMAD R18, R3, R18, UR7 ;  /* 0x0000000703127e24 */ /* 0x000fe2000f8e0212 */
[----:B------:R-:W-:-:S04]  /*0ba0*/  IADD3 R22, PT, PT, -R21, RZ, RZ ;  /* 0x000000ff15167210 */ /* 0x000fc80007ffe1ff */
[----:B------:R-:W-:Y:S01]  /*0bb0*/  ISETP.GE.U32.AND P1, PT, R18, R3, PT ;  /* 0x000000031200720c */ /* 0x000fe20003f26070 */
[----:B------:R-:W-:-:S05]  /*0bc0*/  IMAD R22, R3, R22, UR6 ;  /* 0x0000000603167e24 */ /* 0x000fca000f8e0216 */
[----:B------:R-:W-:-:S07]  /*0bd0*/  ISETP.GE.U32.AND P3, PT, R22, R3, PT ;  /* 0x000000031600720c */ /* 0x000fce0003f66070 */
[----:B------:R-:W-:-:S05]  /*0be0*/  @P1 IMAD.IADD R18, R18, 0x1, -R3 ;  /* 0x0000000112121824 */ /* 0x000fca00078e0a03 */
[-C--:B------:R-:W-:Y:S02]  /*0bf0*/  ISETP.GE.U32.AND P2, PT, R18, R3.reuse, PT ;  /* 0x000000031200720c */ /* 0x080fe40003f46070 */
[-C--:B------:R-:W-:Y:S02]  /*0c00*/  @P3 IADD3 R22, PT, PT, R22, -R3.reuse, RZ ;  /* 0x8000000316163210 */ /* 0x080fe40007ffe0ff */
[----:B------:R-:W-:Y:S02]  /*0c10*/  @P1 IADD3 R25, PT, PT, R25, 0x1, RZ ;  /* 0x0000000119191810 */ /* 0x000fe40007ffe0ff */
[----:B------:R-:W-:Y:S02]  /*0c20*/  ISETP.GE.U32.AND P4, PT, R22, R3, PT ;  /* 0x000000031600720c */ /* 0x000fe40003f86070 */
[----:B------:R-:W-:-:S05]  /*0c30*/  SHF.R.U32.HI R18, RZ, 0x14, R7 ;  /* 0x00000014ff127819 */ /* 0x000fca0000011607 */
[----:B------:R-:W-:Y:S01]  /*0c40*/  @P2 VIADD R25, R25, 0x1 ;  /* 0x0000000119192836 */ /* 0x000fe20000000000 */
[----:B------:R-:W-:Y:S02]  /*0c50*/  LOP3.LUT R18, R18, 0xf, RZ, 0xc0, !PT ;  /* 0x0000000f12127812 */ /* 0x000fe400078ec0ff */
[----:B------:R-:W-:Y:S02]  /*0c60*/  @P3 IADD3 R21, PT, PT, R21, 0x1, RZ ;  /* 0x0000000115153810 */ /* 0x000fe40007ffe0ff */
[----:B------:R-:W-:Y:S02]  /*0c70*/  SEL R25, R6, R25, !P0 ;  /* 0x0000001906197207 */ /* 0x000fe40004000000 */
[----:B------:R-:W-:Y:S02]  /*0c80*/  IADD3 R18, PT, PT, R18, -0x8, RZ ;  /* 0xfffffff812127810 */ /* 0x000fe40007ffe0ff */
[----:B------:R-:W-:Y:S01]  /*0c90*/  @P4 IADD3 R21, PT, PT, R21, 0x1, RZ ;  /* 0x0000000115154810 */ /* 0x000fe20007ffe0ff */
[----:B------:R-:W-:Y:S01]  /*0ca0*/  IMAD R25, R25, UR10, R0 ;  /* 0x0000000a19197c24 */ /* 0x000fe2000f8e0200 */
[----:B------:R-:W-:-:S02]  /*0cb0*/  I2FP.F32.S32 R18, R18 ;  /* 0x0000001200127245 */ /* 0x000fc40000201400 */
[----:B------:R-:W-:Y:S01]  /*0cc0*/  SEL R21, R6, R21, !P0 ;  /* 0x0000001506157207 */ /* 0x000fe20004000000 */
[----:B------:R-:W-:Y:S01]  /*0cd0*/  IMAD.WIDE.U32 R22, R25, 0x4, R14 ;  /* 0x0000000419167825 */ /* 0x000fe200078e000e */
[----:B------:R-:W-:-:S03]  /*0ce0*/  IADD3 R27, PT, PT, R2, 0x6, RZ ;  /* 0x00000006021b7810 */ /* 0x000fc60007ffe0ff */
[----:B------:R-:W-:Y:S02]  /*0cf0*/  IMAD R21, R21, UR10, R0 ;  /* 0x0000000a15157c24 */ /* 0x000fe4000f8e0200 */
[----:B------:R-:W-:Y:S01]  /*0d00*/  IMAD.WIDE.U32 R24, R25, 0x4, R16 ;  /* 0x0000000419187825 */ /* 0x000fe200078e0010 */
[----:B------:R4:W2:Y:S03]  /*0d10*/  LDG.E.CONSTANT R22, desc[UR8][R22.64] ;  /* 0x0000000816167981 */ /* 0x0008a6000c1e9900 */
[----:B---3--:R-:W-:Y:S01]  /*0d20*/  FFMA R29, R26, R18, R29 ;  /* 0x000000121a1d7223 */ /* 0x008fe2000000001d */
[----:B------:R-:W-:Y:S01]  /*0d30*/  IMAD.WIDE.U32 R26, R27, 0x4, R10 ;  /* 0x000000041b1a7825 */ /* 0x000fe200078e000a */
[----:B------:R-:W2:Y:S05]  /*0d40*/  LDG.E.CONSTANT R25, desc[UR8][R24.64] ;  /* 0x0000000818197981 */ /* 0x000eaa000c1e9900 */
[----:B------:R0:W3:Y:S01]  /*0d50*/  LDG.E.CONSTANT R26, desc[UR8][R26.64] ;  /* 0x000000081a1a7981 */ /* 0x0000e2000c1e9900 */
[----:B----4-:R-:W-:Y:S01]  /*0d60*/  FFMA R23, R20, R29, R19 ;  /* 0x0000001d14177223 */ /* 0x010fe20000000013 */
[----:B------:R-:W-:-:S04]  /*0d70*/  IMAD.WIDE.U32 R18, R21, 0x4, R14 ;  /* 0x0000000415127825 */ /* 0x000fc800078e000e */
[----:B------:R-:W-:Y:S02]  /*0d80*/  IMAD.WIDE.U32 R20, R21, 0x4, R16 ;  /* 0x0000000415147825 */ /* 0x000fe400078e0010 */
[----:B------:R-:W4:Y:S02]  /*0d90*/  LDG.E.CONSTANT R18, desc[UR8][R18.64] ;  /* 0x0000000812127981 */ /* 0x000f24000c1e9900 */
[----:B------:R-:W-:Y:S02]  /*0da0*/  VIADD R29, R2, 0x7 ;  /* 0x00000007021d7836 */ /* 0x000fe40000000000 */
[----:B------:R-:W4:Y:S02]  /*0db0*/  LDG.E.CONSTANT R21, desc[UR8][R20.64] ;  /* 0x0000000814157981 */ /* 0x000f24000c1e9900 */
[----:B------:R-:W-:-:S06]  /*0dc0*/  IMAD.WIDE.U32 R28, R29, 0x4, R10 ;  /* 0x000000041d1c7825 */ /* 0x000fcc00078e000a */
[----:B------:R-:W5:Y:S01]  /*0dd0*/  LDG.E.CONSTANT R28, desc[UR8][R28.64] ;  /* 0x000000081c1c7981 */ /* 0x000f62000c1e9900 */
[----:B0-----:R-:W-:-:S04]  /*0de0*/  SHF.R.U32.HI R27, RZ, 0x18, R7 ;  /* 0x00000018ff1b7819 */ /* 0x001fc80000011607 */
[----:B------:R-:W-:Y:S01]  /*0df0*/  LOP3.LUT R27, R27, 0xf, RZ, 0xc0, !PT ;  /* 0x0000000f1b1b7812 */ /* 0x000fe200078ec0ff */
[----:B------:R-:W-:-:S03]  /*0e00*/  UIADD3 UR4, UPT, UPT, UR4, 0x1, URZ ;  /* 0x0000000104047890 */ /* 0x000fc6000fffe0ff */
[----:B------:R-:W-:Y:S02]  /*0e10*/  IADD3 R27, PT, PT, R27, -0x8, RZ ;  /* 0xfffffff81b1b7810 */ /* 0x000fe40007ffe0ff */
[----:B------:R-:W-:Y:S02]  /*0e20*/  LEA.HI R7, R7, 0xfffffff8, RZ, 0x4 ;  /* 0xfffffff807077811 */ /* 0x000fe400078f20ff */
[----:B------:R-:W-:Y:S01]  /*0e30*/  I2FP.F32.S32 R27, R27 ;  /* 0x0000001b001b7245 */ /* 0x000fe20000201400 */
[----:B------:R-:W-:Y:S01]  /*0e40*/  UISETP.NE.AND UP0, UPT, UR4, URZ, UPT ;  /* 0x000000ff0400728c */ /* 0x000fe2000bf05270 */
[----:B------:R-:W-:Y:S02]  /*0e50*/  I2FP.F32.S32 R7, R7 ;  /* 0x0000000700077245 */ /* 0x000fe40000201400 */
[----:B------:R-:W-:Y:S02]  /*0e60*/  IADD3 R2, PT, PT, R2, 0x8, RZ ;  /* 0x0000000802027810 */ /* 0x000fe40007ffe0ff */
[----:B------:R-:W-:Y:S01]  /*0e70*/  IADD3 R5, PT, PT, R5, UR10, RZ ;  /* 0x0000000a05057c10 */ /* 0x000fe2000fffe0ff */
[----:B------:R-:W-:Y:S01]  /*0e80*/  UIADD3 UR5, UPT, UPT, UR5, 0x8, URZ ;  /* 0x0000000805057890 */ /* 0x000fe2000fffe0ff */
[----:B--2---:R-:W-:-:S04]  /*0e90*/  FFMA R22, R22, R27, R25 ;  /* 0x0000001b16167223 */ /* 0x004fc80000000019 */
[----:B---3--:R-:W-:Y:S01]  /*0ea0*/  FFMA R23, R26, R22, R23 ;  /* 0x000000161a177223 */ /* 0x008fe20000000017 */
[----:B----4-:R-:W-:-:S04]  /*0eb0*/  FFMA R7, R18, R7, R21 ;  /* 0x0000000712077223 */ /* 0x010fc80000000015 */
[----:B-----5:R-:W-:Y:S01]  /*0ec0*/  FFMA R22, R28, R7, R23 ;  /* 0x000000071c167223 */ /* 0x020fe20000000017 */
[----:B------:R-:W-:Y:S06]  /*0ed0*/  BRA.U UP0, `(.L_x_1) ;  /* 0xfffffff100f47547 */ /* 0x000fec000b83ffff */
.L_x_0:
[----:B------:R-:W-:Y:S01]  /*0ee0*/  STG.E desc[UR8][R8.64], R22 ;  /* 0x0000001608007986 */ /* 0x000fe2000c101908 */
[----:B------:R-:W-:Y:S05]  /*0ef0*/  EXIT ;  /* 0x000000000000794d */ /* 0x000fea0003800000 */
.L_x_2:
[----:B------:R-:W-:-:S00]  /*0f00*/  BRA `(.L_x_2) ;  /* 0xfffffffc00fc7947 */ /* 0x000fc0000383ffff */
[----:B------:R-:W-:-:S00]  /*0f10*/  NOP ;  /* 0x0000000000007918 */ /* 0x000fc00000000000 */
        /* <DEDUP_REMOVED lines=14> */
.L_x_3:


//--------------------- .nv.shared.reserved.0     --------------------------
	.section	.nv.shared.reserved.0,"aw",@nobits
	.weak		__nv_reservedSMEM_offset_0_alias
	.size		__nv_reservedSMEM_offset_0_alias, 0, 64
	.other		__nv_reservedSMEM_offset_0_alias,@"STO_CUDA_RESERVED_SHARED STV_DEFAULT"
__nv_reservedSMEM_offset_0_alias:
	.zero		0
	.zero		64


//--------------------- .nv.constant0.marlin_gemm_f32 --------------------------
	.section	.nv.constant0.marlin_gemm_f32,"a",@progbits
	.sectionflags	@""
	.align	4
.nv.constant0.marlin_gemm_f32:
	.zero		952


//--------------------- SYMBOLS --------------------------

	.type		.nv.reservedSmem.offset0,@object
	.size		.nv.reservedSmem.offset0,0x4
